//
// Generated by NVIDIA NVVM Compiler
//
// Compiler Build ID: CL-36424714
// Cuda compilation tools, release 13.0, V13.0.88
// Based on NVVM 20.0.0
//

.version 9.0
.target sm_100
.address_size 64

	// .globl	_Z11hello_worldPf
.extern .func  (.param .b32 func_retval0) vprintf
(
	.param .b64 vprintf_param_0,
	.param .b64 vprintf_param_1
)
;
.global .align 1 .b8 $str[49] = {72, 101, 108, 108, 111, 32, 87, 111, 114, 108, 100, 44, 32, 109, 121, 32, 105, 100, 32, 105, 115, 32, 37, 105, 32, 97, 110, 100, 32, 109, 121, 32, 110, 117, 109, 98, 101, 114, 32, 105, 115, 32, 34, 37, 102, 34, 46, 10};

.visible .entry _Z11hello_worldPf(
	.param .u64 .ptr .align 1 _Z11hello_worldPf_param_0
)
{
	.local .align 16 .b8 	__local_depot0[16];
	.reg .b64 	%SP;
	.reg .b64 	%SPL;
	.reg .b32 	%r<4>;
	.reg .b32 	%f<2>;
	.reg .b64 	%rd<9>;
	.reg .b64 	%fd<2>;

	mov.u64 	%SPL, __local_depot0;
	cvta.local.u64 	%SP, %SPL;
	ld.param.u64 	%rd1, [_Z11hello_worldPf_param_0];
	cvta.to.global.u64 	%rd2, %rd1;
	add.u64 	%rd3, %SP, 0;
	add.u64 	%rd4, %SPL, 0;
	mov.u32 	%r1, %tid.x;
	mul.wide.u32 	%rd5, %r1, 4;
	add.s64 	%rd6, %rd2, %rd5;
	ld.global.f32 	%f1, [%rd6];
	cvt.f64.f32 	%fd1, %f1;
	st.local.u32 	[%rd4], %r1;
	st.local.f64 	[%rd4+8], %fd1;
	mov.u64 	%rd7, $str;
	cvta.global.u64 	%rd8, %rd7;
	{ // callseq 0, 0
	.param .b64 param0;
	st.param.b64 	[param0], %rd8;
	.param .b64 param1;
	st.param.b64 	[param1], %rd3;
	.param .b32 retval0;
	call.uni (retval0), 
	vprintf, 
	(
	param0, 
	param1
	);
	ld.param.b32 	%r2, [retval0];
	} // callseq 0
	ret;

}


// ===== COMPILED SASS (sm_100) =====

	.target	sm_100

	.elftype	@"ET_EXEC"


//--------------------- .note.nv.tkinfo           --------------------------
	.section	.note.nv.tkinfo,"",@"SHT_NOTE"
	.sectionflags	@"SHF_NOTE_NV_TKINFO"
	.tkinfo
        /*0018*/ 	.word	0x00000002
        /*0030*/ 	.string	""
        /*0030*/ 	.string	"ptxas"
        /*0030*/ 	.string	"Cuda compilation tools, release 13.0, V13.0.88"
        /*0030*/ 	.string	"Build cuda_13.0.r13.0/compiler.36424714_0"
        /*0030*/ 	.string	"-arch sm_100 -m 64 "



//--------------------- .note.nv.cuinfo           --------------------------
	.section	.note.nv.cuinfo,"",@"SHT_NOTE"
	.sectionflags	@"SHF_NOTE_NV_CUINFO"
        /*0018*/ 	.short	0x0002
        /*001a*/ 	.short	0x0064
        /*001c*/ 	.short	0x0082
	.zero		2


//--------------------- .nv.info                  --------------------------
	.section	.nv.info,"",@"SHT_CUDA_INFO"
	.align	4


	//----- nvinfo : EIATTR_REGCOUNT
	.align		4
        /*0000*/ 	.byte	0x04, 0x2f
        /*0002*/ 	.short	(.L_2 - .L_1)
	.align		4
.L_1:
        /*0004*/ 	.word	index@(_Z11hello_worldPf)
        /*0008*/ 	.word	0x00000018


	//----- nvinfo : EIATTR_FRAME_SIZE
	.align		4
.L_2:
        /*000c*/ 	.byte	0x04, 0x11
        /*000e*/ 	.short	(.L_4 - .L_3)
	.align		4
.L_3:
        /*0010*/ 	.word	index@(_Z11hello_worldPf)
        /*0014*/ 	.word	0x00000010


	//----- nvinfo : EIATTR_MIN_STACK_SIZE
	.align		4
.L_4:
        /*0018*/ 	.byte	0x04, 0x12
        /*001a*/ 	.short	(.L_6 - .L_5)
	.align		4
.L_5:
        /*001c*/ 	.word	index@(_Z11hello_worldPf)
        /*0020*/ 	.word	0x00000010
.L_6:


//--------------------- .nv.compat                --------------------------
	.section	.nv.compat,"",@"SHT_CUDA_COMPAT_INFO"
	.align	4
        /*0000*/ 	.byte	0x02, 0x09, 0x00, 0x00, 0x02, 0x02, 0x01, 0x00, 0x02, 0x05, 0x05, 0x00, 0x03, 0x07, 0x01, 0x01
        /*0010*/ 	.byte	0x02, 0x03, 0x00, 0x00, 0x02, 0x06, 0x01, 0x00, 0x04, 0x0b, 0x08, 0x00, 0x09, 0x00, 0x00, 0x00
        /*0020*/ 	.byte	0x00, 0x00, 0x00, 0x00


//--------------------- .nv.info._Z11hello_worldPf --------------------------
	.section	.nv.info._Z11hello_worldPf,"",@"SHT_CUDA_INFO"
	.sectionflags	@""
	.align	4


	//----- nvinfo : EIATTR_CUDA_API_VERSION
	.align		4
        /*0000*/ 	.byte	0x04, 0x37
        /*0002*/ 	.short	(.L_8 - .L_7)
.L_7:
        /*0004*/ 	.word	0x00000082


	//----- nvinfo : EIATTR_KPARAM_INFO
	.align		4
.L_8:
        /*0008*/ 	.byte	0x04, 0x17
        /*000a*/ 	.short	(.L_10 - .L_9)
.L_9:
        /*000c*/ 	.word	0x00000000
        /*0010*/ 	.short	0x0000
        /*0012*/ 	.short	0x0000
        /*0014*/ 	.byte	0x00, 0xf5, 0x21, 0x00


	//----- nvinfo : EIATTR_SPARSE_MMA_MASK
	.align		4
.L_10:
        /*0018*/ 	.byte	0x03, 0x50
        /*001a*/ 	.short	0x0000


	//----- nvinfo : EIATTR_MAXREG_COUNT
	.align		4
        /*001c*/ 	.byte	0x03, 0x1b
        /*001e*/ 	.short	0x00ff


	//----- nvinfo : EIATTR_EXTERNS
	.align		4
        /*0020*/ 	.byte	0x04, 0x0f
        /*0022*/ 	.short	(.L_12 - .L_11)


	//   ....[0]....
	.align		4
.L_11:
        /*0024*/ 	.word	index@(vprintf)


	//----- nvinfo : EIATTR_MERCURY_ISA_VERSION
	.align		4
.L_12:
        /*0028*/ 	.byte	0x03, 0x5f
        /*002a*/ 	.short	0x0101


	//----- nvinfo : EIATTR_VRC_CTA_INIT_COUNT
	.align		4
        /*002c*/ 	.byte	0x02, 0x4a
	.zero		1
	.zero		1


	//----- nvinfo : EIATTR_SYSCALL_OFFSETS
	.align		4
        /*0030*/ 	.byte	0x04, 0x46
        /*0032*/ 	.short	(.L_14 - .L_13)


	//   ....[0]....
.L_13:
        /*0034*/ 	.word	0x00000140


	//----- nvinfo : EIATTR_EXIT_INSTR_OFFSETS
	.align		4
.L_14:
        /*0038*/ 	.byte	0x04, 0x1c
        /*003a*/ 	.short	(.L_16 - .L_15)


	//   ....[0]....
.L_15:
        /*003c*/ 	.word	0x00000150


	//----- nvinfo : EIATTR_CBANK_PARAM_SIZE
	.align		4
.L_16:
        /*0040*/ 	.byte	0x03, 0x19
        /*0042*/ 	.short	0x0008


	//----- nvinfo : EIATTR_PARAM_CBANK
	.align		4
        /*0044*/ 	.byte	0x04, 0x0a
        /*0046*/ 	.short	(.L_18 - .L_17)
	.align		4
.L_17:
        /*0048*/ 	.word	index@(.nv.constant0._Z11hello_worldPf)
        /*004c*/ 	.short	0x0380
        /*004e*/ 	.short	0x0008


	//----- nvinfo : EIATTR_SW_WAR
	.align		4
.L_18:
        /*0050*/ 	.byte	0x04, 0x36
        /*0052*/ 	.short	(.L_20 - .L_19)
.L_19:
        /*0054*/ 	.word	0x00000008
.L_20:


//--------------------- .nv.callgraph             --------------------------
	.section	.nv.callgraph,"",@"SHT_CUDA_CALLGRAPH"
	.align	4
	.sectionentsize	8
	.align		4
        /*0000*/ 	.word	0x00000000
	.align		4
        /*0004*/ 	.word	0xffffffff
	.align		4
        /*0008*/ 	.word	index@(_Z11hello_worldPf)
	.align		4
        /*000c*/ 	.word	index@(vprintf)
	.align		4
        /*0010*/ 	.word	0x00000000
	.align		4
        /*0014*/ 	.word	0xfffffffe
	.align		4
        /*0018*/ 	.word	0x00000000
	.align		4
        /*001c*/ 	.word	0xfffffffd
	.align		4
        /*0020*/ 	.word	0x00000000
	.align		4
        /*0024*/ 	.word	0xfffffffc


//--------------------- .nv.constant4             --------------------------
	.section	.nv.constant4,"a",@progbits
	.align	8
	.align		8
.nv.constant4:
        /*0000*/ 	.dword	vprintf
	.align		8
        /*0008*/ 	.dword	$str


//--------------------- .text._Z11hello_worldPf   --------------------------
	.section	.text._Z11hello_worldPf,"ax",@progbits
	.align	128
        .global         _Z11hello_worldPf
        .type           _Z11hello_worldPf,@function
        .size           _Z11hello_worldPf,(.L_x_2 - _Z11hello_worldPf)
        .other          _Z11hello_worldPf,@"STO_CUDA_ENTRY STV_DEFAULT"
_Z11hello_worldPf:
.text._Z11hello_worldPf:
[----:B------:R-:W0:Y:S01]  /*0000*/  LDC R1, c[0x0][0x37c] ;  /* 0x0000df00ff017b82 */ /* 0x000e220000000800 */
[----:B------:R-:W1:Y:S07]  /*0010*/  S2R R12, SR_TID.X ;  /* 0x00000000000c7919 */ /* 0x000e6e0000002100 */
[----:B------:R-:W1:Y:S01]  /*0020*/  LDC.64 R2, c[0x0][0x380] ;  /* 0x0000e000ff027b82 */ /* 0x000e620000000a00 */
[----:B------:R-:W2:Y:S01]  /*0030*/  LDCU.64 UR4, c[0x0][0x358] ;  /* 0x00006b00ff0477ac */ /* 0x000ea20008000a00 */
[----:B0-----:R-:W-:Y:S01]  /*0040*/  VIADD R1, R1, 0xfffffff0 ;  /* 0xfffffff001017836 */ /* 0x001fe20000000000 */
[----:B------:R-:W0:Y:S01]  /*0050*/  LDCU.64 UR6, c[0x4][0x8] ;  /* 0x01000100ff0677ac */ /* 0x000e220008000a00 */
[----:B-1----:R-:W-:-:S06]  /*0060*/  IMAD.WIDE.U32 R2, R12, 0x4, R2 ;  /* 0x000000040c027825 */ /* 0x002fcc00078e0002 */
[----:B--2---:R-:W2:Y:S01]  /*0070*/  LDG.E R2, desc[UR4][R2.64] ;  /* 0x0000000402027981 */ /* 0x004ea2000c1e1900 */
[----:B------:R-:W-:Y:S01]  /*0080*/  MOV R0, 0x0 ;  /* 0x0000000000007802 */ /* 0x000fe20000000f00 */
[----:B------:R-:W1:Y:S01]  /*0090*/  LDCU UR4, c[0x0][0x2f8] ;  /* 0x00005f00ff0477ac */ /* 0x000e620008000800 */
[----:B0-----:R-:W-:Y:S01]  /*00a0*/  IMAD.U32 R4, RZ, RZ, UR6 ;  /* 0x00000006ff047e24 */ /* 0x001fe2000f8e00ff */
[----:B------:R0:W-:Y:S01]  /*00b0*/  STL [R1], R12 ;  /* 0x0000000c01007387 */ /* 0x0001e20000100800 */
[----:B------:R0:W3:Y:S01]  /*00c0*/  LDC.64 R10, c[0x4][R0] ;  /* 0x01000000000a7b82 */ /* 0x0000e20000000a00 */
[----:B------:R-:W4:Y:S01]  /*00d0*/  LDCU UR5, c[0x0][0x2fc] ;  /* 0x00005f80ff0577ac */ /* 0x000f220008000800 */
[----:B------:R-:W-:Y:S02]  /*00e0*/  MOV R5, UR7 ;  /* 0x0000000700057c02 */ /* 0x000fe40008000f00 */
[----:B-1----:R-:W-:-:S05]  /*00f0*/  IADD3 R6, P0, PT, R1, UR4, RZ ;  /* 0x0000000401067c10 */ /* 0x002fca000ff1e0ff */
[----:B----4-:R-:W-:Y:S01]  /*0100*/  IMAD.X R7, RZ, RZ, UR5, P0 ;  /* 0x00000005ff077e24 */ /* 0x010fe200080e06ff */
[----:B--2---:R-:W1:Y:S02]  /*0110*/  F2F.F64.F32 R8, R2 ;  /* 0x0000000200087310 */ /* 0x004e640000201800 */
[----:B-1-3--:R0:W-:Y:S05]  /*0120*/  STL.64 [R1+0x8], R8 ;  /* 0x0000080801007387 */ /* 0x00a1ea0000100a00 */
[----:B------:R-:W-:-:S07]  /*0130*/  LEPC R20, `(.L_x_0) ;  /* 0x000000001014794e */ /* 0x000fce0000000000 */
[----:B0-----:R-:W-:Y:S05]  /*0140*/  CALL.ABS.NOINC R10 ;  /* 0x000000000a007343 */ /* 0x001fea0003c00000 */
.L_x_0:
[----:B------:R-:W-:Y:S05]  /*0150*/  EXIT ;  /* 0x000000000000794d */ /* 0x000fea0003800000 */
.L_x_1:
[----:B------:R-:W-:-:S00]  /*0160*/  BRA `(.L_x_1) ;  /* 0xfffffffc00fc7947 */ /* 0x000fc0000383ffff */
[----:B------:R-:W-:-:S00]  /*0170*/  NOP ;  /* 0x0000000000007918 */ /* 0x000fc00000000000 */
        /* <DEDUP_REMOVED lines=8> */
.L_x_2:


//--------------------- .nv.global.init           --------------------------
	.section	.nv.global.init,"aw",@progbits
.nv.global.init:
	.type		$str,@object
	.size		$str,(.L_0 - $str)
$str:
        /*0000*/ 	.byte	0x48, 0x65, 0x6c, 0x6c, 0x6f, 0x20, 0x57, 0x6f, 0x72, 0x6c, 0x64, 0x2c, 0x20, 0x6d, 0x79, 0x20
        /*0010*/ 	.byte	0x69, 0x64, 0x20, 0x69, 0x73, 0x20, 0x25, 0x69, 0x20, 0x61, 0x6e, 0x64, 0x20, 0x6d, 0x79, 0x20
        /*0020*/ 	.byte	0x6e, 0x75, 0x6d, 0x62, 0x65, 0x72, 0x20, 0x69, 0x73, 0x20, 0x22, 0x25, 0x66, 0x22, 0x2e, 0x0a
        /*0030*/ 	.byte	0x00
.L_0:


//--------------------- .nv.shared.reserved.0     --------------------------
	.section	.nv.shared.reserved.0,"aw",@nobits
	.weak		__nv_reservedSMEM_offset_0_alias
	.size		__nv_reservedSMEM_offset_0_alias, 0, 64
	.other		__nv_reservedSMEM_offset_0_alias,@"STO_CUDA_RESERVED_SHARED STV_DEFAULT"
__nv_reservedSMEM_offset_0_alias:
	.zero		0
	.zero		64


//--------------------- .nv.constant0._Z11hello_worldPf --------------------------
	.section	.nv.constant0._Z11hello_worldPf,"a",@progbits
	.sectionflags	@""
	.align	4
.nv.constant0._Z11hello_worldPf:
	.zero		904


//--------------------- SYMBOLS --------------------------

	.type		.nv.reservedSmem.offset0,@object
	.size		.nv.reservedSmem.offset0,0x4
	.type		vprintf,@function
